	.headerflags	@"EF_CUDA_TEXMODE_UNIFIED EF_CUDA_64BIT_ADDRESS EF_CUDA_ACCELERATORS EF_CUDA_SM90 EF_CUDA_VIRTUAL_SM(EF_CUDA_SM90)"
	.elftype	@"ET_EXEC"


//--------------------- .nv.info                  --------------------------
	.section	.nv.info,"",@"SHT_CUDA_INFO"
	.align	4


	//----- nvinfo : EIATTR_REGCOUNT
	.align		4
        /*0000*/ 	.byte	0x04, 0x2f
        /*0002*/ 	.short	(.L_3 - .L_2)
	.align		4
.L_2:
        /*0004*/ 	.word	index@(triton_poi_fused__native_batch_norm_legit_no_training_relu_8)
        /*0008*/ 	.word	0x0000001d


	//----- nvinfo : EIATTR_MIN_STACK_SIZE
	.align		4
.L_3:
        /*000c*/ 	.byte	0x04, 0x12
        /*000e*/ 	.short	(.L_5 - .L_4)
	.align		4
.L_4:
        /*0010*/ 	.word	index@(triton_poi_fused__native_batch_norm_legit_no_training_relu_8)
        /*0014*/ 	.word	0x00000000


	//----- nvinfo : EIATTR_FRAME_SIZE
	.align		4
.L_5:
        /*0018*/ 	.byte	0x04, 0x11
        /*001a*/ 	.short	(.L_7 - .L_6)
	.align		4
.L_6:
        /*001c*/ 	.word	index@(triton_poi_fused__native_batch_norm_legit_no_training_relu_8)
        /*0020*/ 	.word	0x00000000


	//----- nvinfo : EIATTR_MIN_STACK_SIZE
	.align		4
.L_7:
        /*0024*/ 	.byte	0x04, 0x12
        /*0026*/ 	.short	(.L_9 - .L_8)
	.align		4
.L_8:
        /*0028*/ 	.word	index@(triton_poi_fused__native_batch_norm_legit_no_training_relu_8)
        /*002c*/ 	.word	0x00000000
.L_9:


//--------------------- .nv.info.triton_poi_fused__native_batch_norm_legit_no_training_relu_8 --------------------------
	.section	.nv.info.triton_poi_fused__native_batch_norm_legit_no_training_relu_8,"",@"SHT_CUDA_INFO"
	.sectionflags	@""
	.align	4


	//----- nvinfo : EIATTR_CUDA_API_VERSION
	.align		4
        /*0000*/ 	.byte	0x04, 0x37
        /*0002*/ 	.short	(.L_11 - .L_10)
.L_10:
        /*0004*/ 	.word	0x0000007c


	//----- nvinfo : EIATTR_KPARAM_INFO
	.align		4
.L_11:
        /*0008*/ 	.byte	0x04, 0x17
        /*000a*/ 	.short	(.L_13 - .L_12)
.L_12:
        /*000c*/ 	.word	0x00000000
        /*0010*/ 	.short	0x0006
        /*0012*/ 	.short	0x0030
        /*0014*/ 	.byte	0x00, 0xf0, 0x11, 0x00


	//----- nvinfo : EIATTR_KPARAM_INFO
	.align		4
.L_13:
        /*0018*/ 	.byte	0x04, 0x17
        /*001a*/ 	.short	(.L_15 - .L_14)
.L_14:
        /*001c*/ 	.word	0x00000000
        /*0020*/ 	.short	0x0005
        /*0022*/ 	.short	0x0028
        /*0024*/ 	.byte	0x00, 0xf4, 0x21, 0x00


	//----- nvinfo : EIATTR_KPARAM_INFO
	.align		4
.L_15:
        /*0028*/ 	.byte	0x04, 0x17
        /*002a*/ 	.short	(.L_17 - .L_16)
.L_16:
        /*002c*/ 	.word	0x00000000
        /*0030*/ 	.short	0x0004
        /*0032*/ 	.short	0x0020
        /*0034*/ 	.byte	0x00, 0xf4, 0x21, 0x00


	//----- nvinfo : EIATTR_KPARAM_INFO
	.align		4
.L_17:
        /*0038*/ 	.byte	0x04, 0x17
        /*003a*/ 	.short	(.L_19 - .L_18)
.L_18:
        /*003c*/ 	.word	0x00000000
        /*0040*/ 	.short	0x0003
        /*0042*/ 	.short	0x0018
        /*0044*/ 	.byte	0x00, 0xf4, 0x21, 0x00


	//----- nvinfo : EIATTR_KPARAM_INFO
	.align		4
.L_19:
        /*0048*/ 	.byte	0x04, 0x17
        /*004a*/ 	.short	(.L_21 - .L_20)
.L_20:
        /*004c*/ 	.word	0x00000000
        /*0050*/ 	.short	0x0002
        /*0052*/ 	.short	0x0010
        /*0054*/ 	.byte	0x00, 0xf4, 0x21, 0x00


	//----- nvinfo : EIATTR_KPARAM_INFO
	.align		4
.L_21:
        /*0058*/ 	.byte	0x04, 0x17
        /*005a*/ 	.short	(.L_23 - .L_22)
.L_22:
        /*005c*/ 	.word	0x00000000
        /*0060*/ 	.short	0x0001
        /*0062*/ 	.short	0x0008
        /*0064*/ 	.byte	0x00, 0xf4, 0x21, 0x00


	//----- nvinfo : EIATTR_KPARAM_INFO
	.align		4
.L_23:
        /*0068*/ 	.byte	0x04, 0x17
        /*006a*/ 	.short	(.L_25 - .L_24)
.L_24:
        /*006c*/ 	.word	0x00000000
        /*0070*/ 	.short	0x0000
        /*0072*/ 	.short	0x0000
        /*0074*/ 	.byte	0x00, 0xf4, 0x21, 0x00


	//----- nvinfo : EIATTR_SPARSE_MMA_MASK
	.align		4
.L_25:
        /*0078*/ 	.byte	0x03, 0x50
        /*007a*/ 	.short	0x0000


	//----- nvinfo : EIATTR_MAXREG_COUNT
	.align		4
        /*007c*/ 	.byte	0x03, 0x1b
        /*007e*/ 	.short	0x00ff


	//----- nvinfo : EIATTR_EXIT_INSTR_OFFSETS
	.align		4
        /*0080*/ 	.byte	0x04, 0x1c
        /*0082*/ 	.short	(.L_27 - .L_26)


	//   ....[0]....
.L_26:
        /*0084*/ 	.word	0x000005a0


	//----- nvinfo : EIATTR_REQNTID
	.align		4
.L_27:
        /*0088*/ 	.byte	0x04, 0x10
        /*008a*/ 	.short	(.L_29 - .L_28)
.L_28:
        /*008c*/ 	.word	0x00000080
        /*0090*/ 	.word	0x00000001
        /*0094*/ 	.word	0x00000001


	//----- nvinfo : EIATTR_CBANK_PARAM_SIZE
	.align		4
.L_29:
        /*0098*/ 	.byte	0x03, 0x19
        /*009a*/ 	.short	0x0034


	//----- nvinfo : EIATTR_PARAM_CBANK
	.align		4
        /*009c*/ 	.byte	0x04, 0x0a
        /*009e*/ 	.short	(.L_31 - .L_30)
	.align		4
.L_30:
        /*00a0*/ 	.word	index@(.nv.constant0.triton_poi_fused__native_batch_norm_legit_no_training_relu_8)
        /*00a4*/ 	.short	0x0210
        /*00a6*/ 	.short	0x0034


	//----- nvinfo : EIATTR_SW_WAR
	.align		4
.L_31:
        /*00a8*/ 	.byte	0x04, 0x36
        /*00aa*/ 	.short	(.L_33 - .L_32)
.L_32:
        /*00ac*/ 	.word	0x00000008
.L_33:


//--------------------- .nv.callgraph             --------------------------
	.section	.nv.callgraph,"",@"SHT_CUDA_CALLGRAPH"
	.align	4
	.sectionentsize	8
	.align		4
        /*0000*/ 	.word	0x00000000
	.align		4
        /*0004*/ 	.word	0xffffffff
	.align		4
        /*0008*/ 	.word	0x00000000
	.align		4
        /*000c*/ 	.word	0xfffffffe
	.align		4
        /*0010*/ 	.word	0x00000000
	.align		4
        /*0014*/ 	.word	0xfffffffd
	.align		4
        /*0018*/ 	.word	0x00000000
	.align		4
        /*001c*/ 	.word	0xfffffffc


//--------------------- .nv.constant4             --------------------------
	.section	.nv.constant4,"a",@progbits
	.align	8
	.align		8
.nv.constant4:
        /*0000*/ 	.dword	_$_str
	.align		8
        /*0008*/ 	.dword	_$_str_$_2


//--------------------- .text.triton_poi_fused__native_batch_norm_legit_no_training_relu_8 --------------------------
	.section	.text.triton_poi_fused__native_batch_norm_legit_no_training_relu_8,"ax",@progbits
	.align	128
        .global         triton_poi_fused__native_batch_norm_legit_no_training_relu_8
        .type           triton_poi_fused__native_batch_norm_legit_no_training_relu_8,@function
        .size           triton_poi_fused__native_batch_norm_legit_no_training_relu_8,(.L_x_1 - triton_poi_fused__native_batch_norm_legit_no_training_relu_8)
        .other          triton_poi_fused__native_batch_norm_legit_no_training_relu_8,@"STO_CUDA_ENTRY STV_DEFAULT"
triton_poi_fused__native_batch_norm_legit_no_training_relu_8:
.text.triton_poi_fused__native_batch_norm_legit_no_training_relu_8:
[----:B------:R-:W-:Y:S01]  /*0000*/  LDC R1, c[0x0][0x28] ;  /* 0x00000a00ff017b82 */ /* 0x000fe20000000800 */
[----:B------:R-:W1:Y:S07]  /*0010*/  S2R R0, SR_TID.X ;  /* 0x0000000000007919 */ /* 0x000e6e0000002100 */
[----:B------:R-:W2:Y:S01]  /*0020*/  LDC.64 R20, c[0x0][0x220] ;  /* 0x00008800ff147b82 */ /* 0x000ea20000000a00 */
[----:B------:R-:W-:Y:S01]  /*0030*/  ULDC.64 UR4, c[0x0][0x208] ;  /* 0x0000820000047ab9 */ /* 0x000fe20000000a00 */
[----:B------:R-:W3:Y:S06]  /*0040*/  S2R R3, SR_CTAID.X ;  /* 0x0000000000037919 */ /* 0x000eec0000002500 */
[----:B------:R-:W4:Y:S08]  /*0050*/  LDC.64 R12, c[0x0][0x210] ;  /* 0x00008400ff0c7b82 */ /* 0x000f300000000a00 */
[----:B------:R-:W5:Y:S08]  /*0060*/  LDC.64 R16, c[0x0][0x218] ;  /* 0x00008600ff107b82 */ /* 0x000f700000000a00 */
[----:B------:R-:W5:Y:S01]  /*0070*/  LDC.64 R8, c[0x0][0x228] ;  /* 0x00008a00ff087b82 */ /* 0x000f620000000a00 */
[----:B-1----:R-:W-:-:S07]  /*0080*/  SHF.L.U32 R0, R0, 0x2, RZ ;  /* 0x0000000200007819 */ /* 0x002fce00000006ff */
[----:B------:R-:W1:Y:S01]  /*0090*/  LDC.64 R4, c[0x0][0x230] ;  /* 0x00008c00ff047b82 */ /* 0x000e620000000a00 */
[----:B------:R-:W-:-:S04]  /*00a0*/  LOP3.LUT R0, R0, 0x1fc, RZ, 0xc0, !PT ;  /* 0x000001fc00007812 */ /* 0x000fc800078ec0ff */
[----:B---3--:R-:W-:-:S05]  /*00b0*/  LEA R0, R3, R0, 0x9 ;  /* 0x0000000003007211 */ /* 0x008fca00078e48ff */
[----:B------:R-:W-:-:S05]  /*00c0*/  IMAD.HI R2, R0, 0x66666667, RZ ;  /* 0x6666666700027827 */ /* 0x000fca00078e02ff */
[----:B------:R-:W-:-:S04]  /*00d0*/  SHF.R.U32.HI R3, RZ, 0x1f, R2 ;  /* 0x0000001fff037819 */ /* 0x000fc80000011602 */
[----:B------:R-:W-:-:S05]  /*00e0*/  LEA.HI.SX32 R3, R2, R3, 0x1c ;  /* 0x0000000302037211 */ /* 0x000fca00078fe2ff */
[----:B------:R-:W-:-:S04]  /*00f0*/  IMAD R2, R3, -0x28, R0 ;  /* 0xffffffd803027824 */ /* 0x000fc800078e0200 */
[----:B--2---:R-:W-:-:S06]  /*0100*/  IMAD.WIDE R20, R2, 0x4, R20 ;  /* 0x0000000402147825 */ /* 0x004fcc00078e0214 */
[----:B------:R-:W2:Y:S01]  /*0110*/  LDG.E.EL.128 R20, desc[UR4][R20.64] ;  /* 0x0000000414147981 */ /* 0x000ea2000c2e1d00 */
[----:B----4-:R-:W-:-:S04]  /*0120*/  IMAD.WIDE R12, R0, 0x4, R12 ;  /* 0x00000004000c7825 */ /* 0x010fc800078e020c */
[C---:B-----5:R-:W-:Y:S02]  /*0130*/  IMAD.WIDE R16, R2.reuse, 0x4, R16 ;  /* 0x0000000402107825 */ /* 0x060fe400078e0210 */
[----:B------:R-:W3:Y:S04]  /*0140*/  LDG.E.128 R12, desc[UR4][R12.64] ;  /* 0x000000040c0c7981 */ /* 0x000ee8000c1e1d00 */
[----:B------:R-:W3:Y:S01]  /*0150*/  LDG.E.EL.128 R16, desc[UR4][R16.64] ;  /* 0x0000000410107981 */ /* 0x000ee2000c2e1d00 */
[----:B0-----:R-:W-:-:S04]  /*0160*/  IMAD.WIDE R8, R2, 0x4, R8 ;  /* 0x0000000402087825 */ /* 0x001fc800078e0208 */
[----:B-1----:R-:W-:Y:S02]  /*0170*/  IMAD.WIDE R4, R2, 0x4, R4 ;  /* 0x0000000402047825 */ /* 0x002fe400078e0204 */
[----:B------:R-:W4:Y:S04]  /*0180*/  LDG.E.EL.128 R8, desc[UR4][R8.64] ;  /* 0x0000000408087981 */ /* 0x000f28000c2e1d00 */
[----:B------:R-:W4:Y:S01]  /*0190*/  LDG.E.EL.128 R4, desc[UR4][R4.64] ;  /* 0x0000000404047981 */ /* 0x000f22000c2e1d00 */
[----:B--2---:R-:W-:Y:S01]  /*01a0*/  FADD R22, R22, 9.9999997473787516356e-06 ;  /* 0x3727c5ac16167421 */ /* 0x004fe20000000000 */
[----:B------:R-:W-:Y:S01]  /*01b0*/  FADD R23, R23, 9.9999997473787516356e-06 ;  /* 0x3727c5ac17177421 */ /* 0x000fe20000000000 */
[----:B------:R-:W-:Y:S01]  /*01c0*/  FADD R2, R20, 9.9999997473787516356e-06 ;  /* 0x3727c5ac14027421 */ /* 0x000fe20000000000 */
[----:B------:R-:W-:Y:S01]  /*01d0*/  FADD R21, R21, 9.9999997473787516356e-06 ;  /* 0x3727c5ac15157421 */ /* 0x000fe20000000000 */
[----:B------:R-:W0:Y:S01]  /*01e0*/  MUFU.SQRT R24, R22 ;  /* 0x0000001600187308 */ /* 0x000e220000002000 */
[----:B------:R-:W-:Y:S01]  /*01f0*/  HFMA2.MMA R20, -RZ, RZ, 1.625, 0 ;  /* 0x3e800000ff147435 */ /* 0x000fe200000001ff */
[----:B---3--:R-:W-:-:S06]  /*0200*/  FADD R12, R12, -R16 ;  /* 0x800000100c0c7221 */ /* 0x008fcc0000000000 */
[----:B------:R-:W1:Y:S01]  /*0210*/  MUFU.SQRT R23, R23 ;  /* 0x0000001700177308 */ /* 0x000e620000002000 */
[----:B------:R-:W-:Y:S01]  /*0220*/  FADD R13, R13, -R17 ;  /* 0x800000110d0d7221 */ /* 0x000fe20000000000 */
[----:B------:R-:W-:Y:S01]  /*0230*/  FADD R14, R14, -R18 ;  /* 0x800000120e0e7221 */ /* 0x000fe20000000000 */
[----:B------:R-:W-:Y:S01]  /*0240*/  FADD R18, R15, -R19 ;  /* 0x800000130f127221 */ /* 0x000fe20000000000 */
[----:B0-----:R-:W-:-:S04]  /*0250*/  FSETP.GT.AND P6, PT, R24, 8.50705917302346158658e+37, PT ;  /* 0x7e8000001800780b */ /* 0x001fc80003fc4000 */
[----:B------:R0:W2:Y:S01]  /*0260*/  MUFU.SQRT R25, R2 ;  /* 0x0000000200197308 */ /* 0x0000a20000002000 */
[----:B------:R-:W-:Y:S02]  /*0270*/  FSETP.GEU.AND P1, PT, R24, 1.175494350822287508e-38, PT ;  /* 0x008000001800780b */ /* 0x000fe40003f2e000 */
[----:B-1----:R-:W-:-:S05]  /*0280*/  FSETP.GT.AND P5, PT, R23, 8.50705917302346158658e+37, PT ;  /* 0x7e8000001700780b */ /* 0x002fca0003fa4000 */
[----:B------:R1:W3:Y:S01]  /*0290*/  MUFU.SQRT R26, R21 ;  /* 0x00000015001a7308 */ /* 0x0002e20000002000 */
[----:B------:R-:W-:Y:S01]  /*02a0*/  FSETP.GEU.AND P2, PT, R23, 1.175494350822287508e-38, PT ;  /* 0x008000001700780b */ /* 0x000fe20003f4e000 */
[----:B0-----:R-:W0:Y:S01]  /*02b0*/  LDC.64 R2, c[0x0][0x238] ;  /* 0x00008e00ff027b82 */ /* 0x001e220000000a00 */
[----:B------:R-:W-:Y:S01]  /*02c0*/  FSEL R16, R20, 1, P5 ;  /* 0x3f80000014107808 */ /* 0x000fe20002800000 */
[----:B------:R-:W-:Y:S01]  /*02d0*/  @P6 FMUL R24, R24, 0.25 ;  /* 0x3e80000018186820 */ /* 0x000fe20000400000 */
[----:B--2---:R-:W-:-:S03]  /*02e0*/  FSETP.GT.AND P3, PT, R25, 8.50705917302346158658e+37, PT ;  /* 0x7e8000001900780b */ /* 0x004fc60003f64000 */
[----:B------:R-:W-:Y:S01]  /*02f0*/  @!P1 FMUL R24, R24, 16777216 ;  /* 0x4b80000018189820 */ /* 0x000fe20000400000 */
[----:B-1----:R-:W-:Y:S02]  /*0300*/  FSEL R21, R20, 1, P6 ;  /* 0x3f80000014157808 */ /* 0x002fe40003000000 */
[----:B------:R-:W-:Y:S01]  /*0310*/  FSETP.GEU.AND P6, PT, R25, 1.175494350822287508e-38, PT ;  /* 0x008000001900780b */ /* 0x000fe20003fce000 */
[----:B------:R-:W-:Y:S02]  /*0320*/  @P5 FMUL R23, R23, 0.25 ;  /* 0x3e80000017175820 */ /* 0x000fe40000400000 */
[----:B------:R-:W1:Y:S01]  /*0330*/  MUFU.RCP R24, R24 ;  /* 0x0000001800187308 */ /* 0x000e620000001000 */
[C---:B---3--:R-:W-:Y:S01]  /*0340*/  FSETP.GT.AND P4, PT, R26.reuse, 8.50705917302346158658e+37, PT ;  /* 0x7e8000001a00780b */ /* 0x048fe20003f84000 */
[----:B------:R-:W-:Y:S01]  /*0350*/  @!P2 FMUL R23, R23, 16777216 ;  /* 0x4b8000001717a820 */ /* 0x000fe20000400000 */
[----:B------:R-:W-:Y:S01]  /*0360*/  FSETP.GEU.AND P0, PT, R26, 1.175494350822287508e-38, PT ;  /* 0x008000001a00780b */ /* 0x000fe20003f0e000 */
[----:B------:R-:W-:Y:S01]  /*0370*/  @!P2 FMUL R16, R16, 16777216 ;  /* 0x4b8000001010a820 */ /* 0x000fe20000400000 */
[C---:B------:R-:W-:Y:S01]  /*0380*/  FSEL R17, R20.reuse, 1, P4 ;  /* 0x3f80000014117808 */ /* 0x040fe20002000000 */
[----:B------:R-:W-:Y:S01]  /*0390*/  @P3 FMUL R25, R25, 0.25 ;  /* 0x3e80000019193820 */ /* 0x000fe20000400000 */
[----:B------:R-:W-:Y:S01]  /*03a0*/  FSEL R20, R20, 1, P3 ;  /* 0x3f80000014147808 */ /* 0x000fe20001800000 */
[----:B------:R-:W2:Y:S01]  /*03b0*/  MUFU.RCP R23, R23 ;  /* 0x0000001700177308 */ /* 0x000ea20000001000 */
[----:B------:R-:W-:Y:S01]  /*03c0*/  @!P1 FMUL R21, R21, 16777216 ;  /* 0x4b80000015159820 */ /* 0x000fe20000400000 */
[----:B------:R-:W-:-:S02]  /*03d0*/  @!P6 FMUL R25, R25, 16777216 ;  /* 0x4b8000001919e820 */ /* 0x000fc40000400000 */
[----:B------:R-:W-:Y:S01]  /*03e0*/  @!P6 FMUL R20, R20, 16777216 ;  /* 0x4b8000001414e820 */ /* 0x000fe20000400000 */
[----:B0-----:R-:W-:-:S04]  /*03f0*/  IMAD.WIDE R2, R0, 0x4, R2 ;  /* 0x0000000400027825 */ /* 0x001fc800078e0202 */
[----:B------:R-:W-:Y:S01]  /*0400*/  @P4 FMUL R26, R26, 0.25 ;  /* 0x3e8000001a1a4820 */ /* 0x000fe20000400000 */
[----:B-1----:R-:W-:Y:S01]  /*0410*/  FMUL R21, R24, R21 ;  /* 0x0000001518157220 */ /* 0x002fe20000400000 */
[----:B------:R-:W0:Y:S01]  /*0420*/  MUFU.RCP R25, R25 ;  /* 0x0000001900197308 */ /* 0x000e220000001000 */
[----:B------:R-:W-:Y:S01]  /*0430*/  @!P0 FMUL R17, R17, 16777216 ;  /* 0x4b80000011118820 */ /* 0x000fe20000400000 */
[----:B------:R-:W-:Y:S01]  /*0440*/  @!P0 FMUL R26, R26, 16777216 ;  /* 0x4b8000001a1a8820 */ /* 0x000fe20000400000 */
[----:B------:R-:W-:Y:S01]  /*0450*/  FMUL R21, R21, R14 ;  /* 0x0000000e15157220 */ /* 0x000fe20000400000 */
[----:B--2---:R-:W-:-:S04]  /*0460*/  FMUL R23, R23, R16 ;  /* 0x0000001017177220 */ /* 0x004fc80000400000 */
[----:B------:R-:W1:Y:S01]  /*0470*/  MUFU.RCP R22, R26 ;  /* 0x0000001a00167308 */ /* 0x000e620000001000 */
[----:B----4-:R-:W-:Y:S01]  /*0480*/  FFMA R6, R10, R21, R6 ;  /* 0x000000150a067223 */ /* 0x010fe20000000006 */
[----:B------:R-:W-:-:S04]  /*0490*/  FMUL R18, R23, R18 ;  /* 0x0000001217127220 */ /* 0x000fc80000400000 */
[C---:B------:R-:W-:Y:S01]  /*04a0*/  FSETP.GEU.AND P1, PT, R6.reuse, RZ, PT ;  /* 0x000000ff0600720b */ /* 0x040fe20003f2e000 */
[----:B0-----:R-:W-:Y:S01]  /*04b0*/  FMUL R25, R25, R20 ;  /* 0x0000001419197220 */ /* 0x001fe20000400000 */
[----:B------:R-:W-:Y:S02]  /*04c0*/  FFMA R7, R11, R18, R7 ;  /* 0x000000120b077223 */ /* 0x000fe40000000007 */
[----:B------:R-:W-:Y:S01]  /*04d0*/  SEL R6, R6, RZ, P1 ;  /* 0x000000ff06067207 */ /* 0x000fe20000800000 */
[----:B------:R-:W-:Y:S02]  /*04e0*/  FMUL R25, R25, R12 ;  /* 0x0000000c19197220 */ /* 0x000fe40000400000 */
[C---:B------:R-:W-:Y:S01]  /*04f0*/  FSETP.GEU.AND P0, PT, R7.reuse, RZ, PT ;  /* 0x000000ff0700720b */ /* 0x040fe20003f0e000 */
[----:B-1----:R-:W-:Y:S01]  /*0500*/  FMUL R22, R22, R17 ;  /* 0x0000001116167220 */ /* 0x002fe20000400000 */
[----:B------:R-:W-:Y:S02]  /*0510*/  FFMA R4, R8, R25, R4 ;  /* 0x0000001908047223 */ /* 0x000fe40000000004 */
[----:B------:R-:W-:Y:S01]  /*0520*/  SEL R7, R7, RZ, P0 ;  /* 0x000000ff07077207 */ /* 0x000fe20000000000 */
[----:B------:R-:W-:-:S02]  /*0530*/  FMUL R22, R22, R13 ;  /* 0x0000000d16167220 */ /* 0x000fc40000400000 */
[C---:B------:R-:W-:Y:S02]  /*0540*/  FSETP.GEU.AND P3, PT, R4.reuse, RZ, PT ;  /* 0x000000ff0400720b */ /* 0x040fe40003f6e000 */
[----:B------:R-:W-:Y:S02]  /*0550*/  FFMA R5, R9, R22, R5 ;  /* 0x0000001609057223 */ /* 0x000fe40000000005 */
[----:B------:R-:W-:-:S03]  /*0560*/  SEL R4, R4, RZ, P3 ;  /* 0x000000ff04047207 */ /* 0x000fc60001800000 */
[----:B------:R-:W-:-:S04]  /*0570*/  FSETP.GEU.AND P2, PT, R5, RZ, PT ;  /* 0x000000ff0500720b */ /* 0x000fc80003f4e000 */
[----:B------:R-:W-:-:S05]  /*0580*/  SEL R5, R5, RZ, P2 ;  /* 0x000000ff05057207 */ /* 0x000fca0001000000 */
[----:B------:R-:W-:Y:S01]  /*0590*/  STG.E.128 desc[UR4][R2.64], R4 ;  /* 0x0000000402007986 */ /* 0x000fe2000c101d04 */
[----:B------:R-:W-:Y:S05]  /*05a0*/  EXIT ;  /* 0x000000000000794d */ /* 0x000fea0003800000 */
.L_x_0:
[----:B------:R-:W-:-:S00]  /*05b0*/  BRA `(.L_x_0) ;  /* 0xfffffffc00fc7947 */ /* 0x000fc0000383ffff */
[----:B------:R-:W-:-:S00]  /*05c0*/  NOP ;  /* 0x0000000000007918 */ /* 0x000fc00000000000 */
        /* <DEDUP_REMOVED lines=11> */
.L_x_1:


//--------------------- .nv.global.init           --------------------------
	.section	.nv.global.init,"aw",@progbits
.nv.global.init:
	.type		_$_str,@object
	.size		_$_str,(_$_str_$_2 - _$_str)
_$_str:
        /*0000*/ 	.byte	0x5f, 0x5f, 0x43, 0x55, 0x44, 0x41, 0x5f, 0x46, 0x54, 0x5a, 0x00
	.type		_$_str_$_2,@object
	.size		_$_str_$_2,(.L_1 - _$_str_$_2)
_$_str_$_2:
        /*000b*/ 	.byte	0x5f, 0x5f, 0x43, 0x55, 0x44, 0x41, 0x5f, 0x50, 0x52, 0x45, 0x43, 0x5f, 0x53, 0x51, 0x52, 0x54
        /*001b*/ 	.byte	0x00
.L_1:


//--------------------- .nv.constant0.triton_poi_fused__native_batch_norm_legit_no_training_relu_8 --------------------------
	.section	.nv.constant0.triton_poi_fused__native_batch_norm_legit_no_training_relu_8,"a",@progbits
	.sectionflags	@""
	.align	4
.nv.constant0.triton_poi_fused__native_batch_norm_legit_no_training_relu_8:
	.zero		580
